//
// Generated by NVIDIA NVVM Compiler
//
// Compiler Build ID: CL-36424714
// Cuda compilation tools, release 13.0, V13.0.88
// Based on NVVM 20.0.0
//

.version 9.0
.target sm_100
.address_size 64

	// .globl	_Z8hist_genPiS_ii
// _ZZ8hist_genPiS_iiE9sharedMem has been demoted

.visible .entry _Z8hist_genPiS_ii(
	.param .u64 .ptr .align 1 _Z8hist_genPiS_ii_param_0,
	.param .u64 .ptr .align 1 _Z8hist_genPiS_ii_param_1,
	.param .u32 _Z8hist_genPiS_ii_param_2,
	.param .u32 _Z8hist_genPiS_ii_param_3
)
{
	.reg .pred 	%p<7>;
	.reg .b32 	%r<124>;
	.reg .b64 	%rd<15>;
	// demoted variable
	.shared .align 4 .b8 _ZZ8hist_genPiS_iiE9sharedMem[16384];
	ld.param.u64 	%rd3, [_Z8hist_genPiS_ii_param_0];
	ld.param.u64 	%rd2, [_Z8hist_genPiS_ii_param_1];
	ld.param.u32 	%r12, [_Z8hist_genPiS_ii_param_2];
	ld.param.u32 	%r13, [_Z8hist_genPiS_ii_param_3];
	cvta.to.global.u64 	%rd1, %rd3;
	mov.u32 	%r14, %ctaid.x;
	mov.u32 	%r15, %ntid.x;
	mov.u32 	%r16, %tid.x;
	mad.lo.s32 	%r1, %r14, %r15, %r16;
	shl.b32 	%r17, %r16, 8;
	mov.u32 	%r18, _ZZ8hist_genPiS_iiE9sharedMem;
	add.s32 	%r2, %r18, %r17;
	mov.b32 	%r19, 0;
	st.shared.u32 	[%r2], %r19;
	st.shared.u32 	[%r2+4], %r19;
	st.shared.u32 	[%r2+8], %r19;
	st.shared.u32 	[%r2+12], %r19;
	st.shared.u32 	[%r2+16], %r19;
	st.shared.u32 	[%r2+20], %r19;
	st.shared.u32 	[%r2+24], %r19;
	st.shared.u32 	[%r2+28], %r19;
	st.shared.u32 	[%r2+32], %r19;
	st.shared.u32 	[%r2+36], %r19;
	st.shared.u32 	[%r2+40], %r19;
	st.shared.u32 	[%r2+44], %r19;
	st.shared.u32 	[%r2+48], %r19;
	st.shared.u32 	[%r2+52], %r19;
	st.shared.u32 	[%r2+56], %r19;
	st.shared.u32 	[%r2+60], %r19;
	st.shared.u32 	[%r2+64], %r19;
	st.shared.u32 	[%r2+68], %r19;
	st.shared.u32 	[%r2+72], %r19;
	st.shared.u32 	[%r2+76], %r19;
	st.shared.u32 	[%r2+80], %r19;
	st.shared.u32 	[%r2+84], %r19;
	st.shared.u32 	[%r2+88], %r19;
	st.shared.u32 	[%r2+92], %r19;
	st.shared.u32 	[%r2+96], %r19;
	st.shared.u32 	[%r2+100], %r19;
	st.shared.u32 	[%r2+104], %r19;
	st.shared.u32 	[%r2+108], %r19;
	st.shared.u32 	[%r2+112], %r19;
	st.shared.u32 	[%r2+116], %r19;
	st.shared.u32 	[%r2+120], %r19;
	st.shared.u32 	[%r2+124], %r19;
	st.shared.u32 	[%r2+128], %r19;
	st.shared.u32 	[%r2+132], %r19;
	st.shared.u32 	[%r2+136], %r19;
	st.shared.u32 	[%r2+140], %r19;
	st.shared.u32 	[%r2+144], %r19;
	st.shared.u32 	[%r2+148], %r19;
	st.shared.u32 	[%r2+152], %r19;
	st.shared.u32 	[%r2+156], %r19;
	st.shared.u32 	[%r2+160], %r19;
	st.shared.u32 	[%r2+164], %r19;
	st.shared.u32 	[%r2+168], %r19;
	st.shared.u32 	[%r2+172], %r19;
	st.shared.u32 	[%r2+176], %r19;
	st.shared.u32 	[%r2+180], %r19;
	st.shared.u32 	[%r2+184], %r19;
	st.shared.u32 	[%r2+188], %r19;
	st.shared.u32 	[%r2+192], %r19;
	st.shared.u32 	[%r2+196], %r19;
	st.shared.u32 	[%r2+200], %r19;
	st.shared.u32 	[%r2+204], %r19;
	st.shared.u32 	[%r2+208], %r19;
	st.shared.u32 	[%r2+212], %r19;
	st.shared.u32 	[%r2+216], %r19;
	st.shared.u32 	[%r2+220], %r19;
	st.shared.u32 	[%r2+224], %r19;
	st.shared.u32 	[%r2+228], %r19;
	st.shared.u32 	[%r2+232], %r19;
	st.shared.u32 	[%r2+236], %r19;
	st.shared.u32 	[%r2+240], %r19;
	st.shared.u32 	[%r2+244], %r19;
	st.shared.u32 	[%r2+248], %r19;
	st.shared.u32 	[%r2+252], %r19;
	setp.ge.s32 	%p1, %r1, %r12;
	@%p1 bra 	$L__BB0_7;
	add.s32 	%r20, %r1, %r13;
	max.s32 	%r21, %r12, %r20;
	setp.lt.s32 	%p2, %r20, %r12;
	selp.u32 	%r22, 1, 0, %p2;
	add.s32 	%r23, %r20, %r22;
	sub.s32 	%r24, %r21, %r23;
	div.u32 	%r25, %r24, %r13;
	add.s32 	%r3, %r25, %r22;
	and.b32  	%r26, %r3, 3;
	setp.eq.s32 	%p3, %r26, 3;
	mov.u32 	%r122, %r1;
	@%p3 bra 	$L__BB0_4;
	add.s32 	%r27, %r3, 1;
	and.b32  	%r28, %r27, 3;
	neg.s32 	%r120, %r28;
	mov.u32 	%r122, %r1;
$L__BB0_3:
	.pragma "nounroll";
	mul.wide.s32 	%rd4, %r122, 4;
	add.s64 	%rd5, %rd1, %rd4;
	ld.global.u32 	%r29, [%rd5];
	shl.b32 	%r30, %r29, 2;
	add.s32 	%r31, %r2, %r30;
	ld.shared.u32 	%r32, [%r31];
	add.s32 	%r33, %r32, 1;
	st.shared.u32 	[%r31], %r33;
	add.s32 	%r122, %r122, %r13;
	add.s32 	%r120, %r120, 1;
	setp.ne.s32 	%p4, %r120, 0;
	@%p4 bra 	$L__BB0_3;
$L__BB0_4:
	setp.lt.u32 	%p5, %r3, 3;
	@%p5 bra 	$L__BB0_7;
	mul.wide.s32 	%rd8, %r13, 4;
	shl.b32 	%r54, %r13, 2;
$L__BB0_6:
	mul.wide.s32 	%rd6, %r122, 4;
	add.s64 	%rd7, %rd1, %rd6;
	ld.global.u32 	%r34, [%rd7];
	shl.b32 	%r35, %r34, 2;
	add.s32 	%r36, %r2, %r35;
	ld.shared.u32 	%r37, [%r36];
	add.s32 	%r38, %r37, 1;
	st.shared.u32 	[%r36], %r38;
	add.s64 	%rd9, %rd7, %rd8;
	ld.global.u32 	%r39, [%rd9];
	shl.b32 	%r40, %r39, 2;
	add.s32 	%r41, %r2, %r40;
	ld.shared.u32 	%r42, [%r41];
	add.s32 	%r43, %r42, 1;
	st.shared.u32 	[%r41], %r43;
	add.s64 	%rd10, %rd9, %rd8;
	ld.global.u32 	%r44, [%rd10];
	shl.b32 	%r45, %r44, 2;
	add.s32 	%r46, %r2, %r45;
	ld.shared.u32 	%r47, [%r46];
	add.s32 	%r48, %r47, 1;
	st.shared.u32 	[%r46], %r48;
	add.s64 	%rd11, %rd10, %rd8;
	ld.global.u32 	%r49, [%rd11];
	shl.b32 	%r50, %r49, 2;
	add.s32 	%r51, %r2, %r50;
	ld.shared.u32 	%r52, [%r51];
	add.s32 	%r53, %r52, 1;
	st.shared.u32 	[%r51], %r53;
	add.s32 	%r122, %r54, %r122;
	setp.lt.s32 	%p6, %r122, %r12;
	@%p6 bra 	$L__BB0_6;
$L__BB0_7:
	cvta.to.global.u64 	%rd12, %rd2;
	bar.sync 	0;
	shl.b32 	%r55, %r1, 6;
	ld.shared.u32 	%r56, [%r2];
	mul.wide.u32 	%rd13, %r55, 4;
	add.s64 	%rd14, %rd12, %rd13;
	st.global.u32 	[%rd14], %r56;
	ld.shared.u32 	%r57, [%r2+4];
	st.global.u32 	[%rd14+4], %r57;
	ld.shared.u32 	%r58, [%r2+8];
	st.global.u32 	[%rd14+8], %r58;
	ld.shared.u32 	%r59, [%r2+12];
	st.global.u32 	[%rd14+12], %r59;
	ld.shared.u32 	%r60, [%r2+16];
	st.global.u32 	[%rd14+16], %r60;
	ld.shared.u32 	%r61, [%r2+20];
	st.global.u32 	[%rd14+20], %r61;
	ld.shared.u32 	%r62, [%r2+24];
	st.global.u32 	[%rd14+24], %r62;
	ld.shared.u32 	%r63, [%r2+28];
	st.global.u32 	[%rd14+28], %r63;
	ld.shared.u32 	%r64, [%r2+32];
	st.global.u32 	[%rd14+32], %r64;
	ld.shared.u32 	%r65, [%r2+36];
	st.global.u32 	[%rd14+36], %r65;
	ld.shared.u32 	%r66, [%r2+40];
	st.global.u32 	[%rd14+40], %r66;
	ld.shared.u32 	%r67, [%r2+44];
	st.global.u32 	[%rd14+44], %r67;
	ld.shared.u32 	%r68, [%r2+48];
	st.global.u32 	[%rd14+48], %r68;
	ld.shared.u32 	%r69, [%r2+52];
	st.global.u32 	[%rd14+52], %r69;
	ld.shared.u32 	%r70, [%r2+56];
	st.global.u32 	[%rd14+56], %r70;
	ld.shared.u32 	%r71, [%r2+60];
	st.global.u32 	[%rd14+60], %r71;
	ld.shared.u32 	%r72, [%r2+64];
	st.global.u32 	[%rd14+64], %r72;
	ld.shared.u32 	%r73, [%r2+68];
	st.global.u32 	[%rd14+68], %r73;
	ld.shared.u32 	%r74, [%r2+72];
	st.global.u32 	[%rd14+72], %r74;
	ld.shared.u32 	%r75, [%r2+76];
	st.global.u32 	[%rd14+76], %r75;
	ld.shared.u32 	%r76, [%r2+80];
	st.global.u32 	[%rd14+80], %r76;
	ld.shared.u32 	%r77, [%r2+84];
	st.global.u32 	[%rd14+84], %r77;
	ld.shared.u32 	%r78, [%r2+88];
	st.global.u32 	[%rd14+88], %r78;
	ld.shared.u32 	%r79, [%r2+92];
	st.global.u32 	[%rd14+92], %r79;
	ld.shared.u32 	%r80, [%r2+96];
	st.global.u32 	[%rd14+96], %r80;
	ld.shared.u32 	%r81, [%r2+100];
	st.global.u32 	[%rd14+100], %r81;
	ld.shared.u32 	%r82, [%r2+104];
	st.global.u32 	[%rd14+104], %r82;
	ld.shared.u32 	%r83, [%r2+108];
	st.global.u32 	[%rd14+108], %r83;
	ld.shared.u32 	%r84, [%r2+112];
	st.global.u32 	[%rd14+112], %r84;
	ld.shared.u32 	%r85, [%r2+116];
	st.global.u32 	[%rd14+116], %r85;
	ld.shared.u32 	%r86, [%r2+120];
	st.global.u32 	[%rd14+120], %r86;
	ld.shared.u32 	%r87, [%r2+124];
	st.global.u32 	[%rd14+124], %r87;
	ld.shared.u32 	%r88, [%r2+128];
	st.global.u32 	[%rd14+128], %r88;
	ld.shared.u32 	%r89, [%r2+132];
	st.global.u32 	[%rd14+132], %r89;
	ld.shared.u32 	%r90, [%r2+136];
	st.global.u32 	[%rd14+136], %r90;
	ld.shared.u32 	%r91, [%r2+140];
	st.global.u32 	[%rd14+140], %r91;
	ld.shared.u32 	%r92, [%r2+144];
	st.global.u32 	[%rd14+144], %r92;
	ld.shared.u32 	%r93, [%r2+148];
	st.global.u32 	[%rd14+148], %r93;
	ld.shared.u32 	%r94, [%r2+152];
	st.global.u32 	[%rd14+152], %r94;
	ld.shared.u32 	%r95, [%r2+156];
	st.global.u32 	[%rd14+156], %r95;
	ld.shared.u32 	%r96, [%r2+160];
	st.global.u32 	[%rd14+160], %r96;
	ld.shared.u32 	%r97, [%r2+164];
	st.global.u32 	[%rd14+164], %r97;
	ld.shared.u32 	%r98, [%r2+168];
	st.global.u32 	[%rd14+168], %r98;
	ld.shared.u32 	%r99, [%r2+172];
	st.global.u32 	[%rd14+172], %r99;
	ld.shared.u32 	%r100, [%r2+176];
	st.global.u32 	[%rd14+176], %r100;
	ld.shared.u32 	%r101, [%r2+180];
	st.global.u32 	[%rd14+180], %r101;
	ld.shared.u32 	%r102, [%r2+184];
	st.global.u32 	[%rd14+184], %r102;
	ld.shared.u32 	%r103, [%r2+188];
	st.global.u32 	[%rd14+188], %r103;
	ld.shared.u32 	%r104, [%r2+192];
	st.global.u32 	[%rd14+192], %r104;
	ld.shared.u32 	%r105, [%r2+196];
	st.global.u32 	[%rd14+196], %r105;
	ld.shared.u32 	%r106, [%r2+200];
	st.global.u32 	[%rd14+200], %r106;
	ld.shared.u32 	%r107, [%r2+204];
	st.global.u32 	[%rd14+204], %r107;
	ld.shared.u32 	%r108, [%r2+208];
	st.global.u32 	[%rd14+208], %r108;
	ld.shared.u32 	%r109, [%r2+212];
	st.global.u32 	[%rd14+212], %r109;
	ld.shared.u32 	%r110, [%r2+216];
	st.global.u32 	[%rd14+216], %r110;
	ld.shared.u32 	%r111, [%r2+220];
	st.global.u32 	[%rd14+220], %r111;
	ld.shared.u32 	%r112, [%r2+224];
	st.global.u32 	[%rd14+224], %r112;
	ld.shared.u32 	%r113, [%r2+228];
	st.global.u32 	[%rd14+228], %r113;
	ld.shared.u32 	%r114, [%r2+232];
	st.global.u32 	[%rd14+232], %r114;
	ld.shared.u32 	%r115, [%r2+236];
	st.global.u32 	[%rd14+236], %r115;
	ld.shared.u32 	%r116, [%r2+240];
	st.global.u32 	[%rd14+240], %r116;
	ld.shared.u32 	%r117, [%r2+244];
	st.global.u32 	[%rd14+244], %r117;
	ld.shared.u32 	%r118, [%r2+248];
	st.global.u32 	[%rd14+248], %r118;
	ld.shared.u32 	%r119, [%r2+252];
	st.global.u32 	[%rd14+252], %r119;
	ret;

}
	// .globl	_Z10merge_histPiS_ii
.visible .entry _Z10merge_histPiS_ii(
	.param .u64 .ptr .align 1 _Z10merge_histPiS_ii_param_0,
	.param .u64 .ptr .align 1 _Z10merge_histPiS_ii_param_1,
	.param .u32 _Z10merge_histPiS_ii_param_2,
	.param .u32 _Z10merge_histPiS_ii_param_3
)
{
	.reg .pred 	%p<6>;
	.reg .b32 	%r<48>;
	.reg .b64 	%rd<12>;

	ld.param.u64 	%rd4, [_Z10merge_histPiS_ii_param_0];
	ld.param.u64 	%rd5, [_Z10merge_histPiS_ii_param_1];
	ld.param.u32 	%r19, [_Z10merge_histPiS_ii_param_2];
	cvta.to.global.u64 	%rd1, %rd4;
	cvta.to.global.u64 	%rd6, %rd5;
	mov.u32 	%r20, %ctaid.x;
	mov.u32 	%r21, %ntid.x;
	mul.lo.s32 	%r1, %r20, %r21;
	mov.u32 	%r2, %tid.x;
	add.s32 	%r45, %r1, %r2;
	mul.wide.u32 	%rd7, %r45, 4;
	add.s64 	%rd2, %rd6, %rd7;
	mov.b32 	%r22, 0;
	st.global.u32 	[%rd2], %r22;
	shl.b32 	%r4, %r19, 6;
	setp.ge.s32 	%p1, %r45, %r4;
	@%p1 bra 	$L__BB1_7;
	add.s32 	%r24, %r45, 64;
	max.s32 	%r25, %r4, %r24;
	not.b32 	%r26, %r1;
	add.s32 	%r27, %r25, %r26;
	sub.s32 	%r5, %r27, %r2;
	and.b32  	%r28, %r5, 192;
	setp.eq.s32 	%p2, %r28, 192;
	mov.b32 	%r44, 0;
	@%p2 bra 	$L__BB1_4;
	shr.u32 	%r30, %r5, 6;
	add.s32 	%r31, %r30, 1;
	and.b32  	%r32, %r31, 3;
	neg.s32 	%r41, %r32;
	mov.b32 	%r44, 0;
$L__BB1_3:
	.pragma "nounroll";
	mul.wide.s32 	%rd8, %r45, 4;
	add.s64 	%rd9, %rd1, %rd8;
	ld.global.u32 	%r33, [%rd9];
	add.s32 	%r44, %r44, %r33;
	st.global.u32 	[%rd2], %r44;
	add.s32 	%r45, %r45, 64;
	add.s32 	%r41, %r41, 1;
	setp.ne.s32 	%p3, %r41, 0;
	@%p3 bra 	$L__BB1_3;
$L__BB1_4:
	setp.lt.u32 	%p4, %r5, 192;
	@%p4 bra 	$L__BB1_7;
	add.s64 	%rd3, %rd1, 512;
$L__BB1_6:
	mul.wide.s32 	%rd10, %r45, 4;
	add.s64 	%rd11, %rd3, %rd10;
	ld.global.u32 	%r34, [%rd11+-512];
	add.s32 	%r35, %r44, %r34;
	st.global.u32 	[%rd2], %r35;
	ld.global.u32 	%r36, [%rd11+-256];
	add.s32 	%r37, %r35, %r36;
	st.global.u32 	[%rd2], %r37;
	ld.global.u32 	%r38, [%rd11];
	add.s32 	%r39, %r37, %r38;
	st.global.u32 	[%rd2], %r39;
	ld.global.u32 	%r40, [%rd11+256];
	add.s32 	%r44, %r39, %r40;
	st.global.u32 	[%rd2], %r44;
	add.s32 	%r45, %r45, 256;
	setp.lt.s32 	%p5, %r45, %r4;
	@%p5 bra 	$L__BB1_6;
$L__BB1_7:
	ret;

}


// ===== COMPILED SASS (sm_100) =====

	.target	sm_100

	.elftype	@"ET_EXEC"


//--------------------- .note.nv.tkinfo           --------------------------
	.section	.note.nv.tkinfo,"",@"SHT_NOTE"
	.sectionflags	@"SHF_NOTE_NV_TKINFO"
	.tkinfo
        /*0018*/ 	.word	0x00000002
        /*0030*/ 	.string	""
        /*0030*/ 	.string	"ptxas"
        /*0030*/ 	.string	"Cuda compilation tools, release 13.0, V13.0.88"
        /*0030*/ 	.string	"Build cuda_13.0.r13.0/compiler.36424714_0"
        /*0030*/ 	.string	"-arch sm_100 -m 64 "



//--------------------- .note.nv.cuinfo           --------------------------
	.section	.note.nv.cuinfo,"",@"SHT_NOTE"
	.sectionflags	@"SHF_NOTE_NV_CUINFO"
        /*0018*/ 	.short	0x0002
        /*001a*/ 	.short	0x0064
        /*001c*/ 	.short	0x0082
	.zero		2


//--------------------- .nv.info                  --------------------------
	.section	.nv.info,"",@"SHT_CUDA_INFO"
	.align	4


	//----- nvinfo : EIATTR_REGCOUNT
	.align		4
        /*0000*/ 	.byte	0x04, 0x2f
        /*0002*/ 	.short	(.L_1 - .L_0)
	.align		4
.L_0:
        /*0004*/ 	.word	index@(_Z8hist_genPiS_ii)
        /*0008*/ 	.word	0x0000001e


	//----- nvinfo : EIATTR_FRAME_SIZE
	.align		4
.L_1:
        /*000c*/ 	.byte	0x04, 0x11
        /*000e*/ 	.short	(.L_3 - .L_2)
	.align		4
.L_2:
        /*0010*/ 	.word	index@(_Z8hist_genPiS_ii)
        /*0014*/ 	.word	0x00000000


	//----- nvinfo : EIATTR_REGCOUNT
	.align		4
.L_3:
        /*0018*/ 	.byte	0x04, 0x2f
        /*001a*/ 	.short	(.L_5 - .L_4)
	.align		4
.L_4:
        /*001c*/ 	.word	index@(_Z10merge_histPiS_ii)
        /*0020*/ 	.word	0x00000012


	//----- nvinfo : EIATTR_FRAME_SIZE
	.align		4
.L_5:
        /*0024*/ 	.byte	0x04, 0x11
        /*0026*/ 	.short	(.L_7 - .L_6)
	.align		4
.L_6:
        /*0028*/ 	.word	index@(_Z10merge_histPiS_ii)
        /*002c*/ 	.word	0x00000000


	//----- nvinfo : EIATTR_MIN_STACK_SIZE
	.align		4
.L_7:
        /*0030*/ 	.byte	0x04, 0x12
        /*0032*/ 	.short	(.L_9 - .L_8)
	.align		4
.L_8:
        /*0034*/ 	.word	index@(_Z10merge_histPiS_ii)
        /*0038*/ 	.word	0x00000000


	//----- nvinfo : EIATTR_MIN_STACK_SIZE
	.align		4
.L_9:
        /*003c*/ 	.byte	0x04, 0x12
        /*003e*/ 	.short	(.L_11 - .L_10)
	.align		4
.L_10:
        /*0040*/ 	.word	index@(_Z8hist_genPiS_ii)
        /*0044*/ 	.word	0x00000000
.L_11:


//--------------------- .nv.compat                --------------------------
	.section	.nv.compat,"",@"SHT_CUDA_COMPAT_INFO"
	.align	4
        /*0000*/ 	.byte	0x02, 0x09, 0x00, 0x00, 0x02, 0x02, 0x01, 0x00, 0x02, 0x05, 0x05, 0x00, 0x03, 0x07, 0x01, 0x01
        /*0010*/ 	.byte	0x02, 0x03, 0x00, 0x00, 0x02, 0x06, 0x01, 0x00, 0x04, 0x0b, 0x08, 0x00, 0x09, 0x00, 0x00, 0x00
        /*0020*/ 	.byte	0x00, 0x00, 0x00, 0x00


//--------------------- .nv.info._Z10merge_histPiS_ii --------------------------
	.section	.nv.info._Z10merge_histPiS_ii,"",@"SHT_CUDA_INFO"
	.sectionflags	@""
	.align	4


	//----- nvinfo : EIATTR_CUDA_API_VERSION
	.align		4
        /*0000*/ 	.byte	0x04, 0x37
        /*0002*/ 	.short	(.L_13 - .L_12)
.L_12:
        /*0004*/ 	.word	0x00000082


	//----- nvinfo : EIATTR_KPARAM_INFO
	.align		4
.L_13:
        /*0008*/ 	.byte	0x04, 0x17
        /*000a*/ 	.short	(.L_15 - .L_14)
.L_14:
        /*000c*/ 	.word	0x00000000
        /*0010*/ 	.short	0x0003
        /*0012*/ 	.short	0x0014
        /*0014*/ 	.byte	0x00, 0xf0, 0x11, 0x00


	//----- nvinfo : EIATTR_KPARAM_INFO
	.align		4
.L_15:
        /*0018*/ 	.byte	0x04, 0x17
        /*001a*/ 	.short	(.L_17 - .L_16)
.L_16:
        /*001c*/ 	.word	0x00000000
        /*0020*/ 	.short	0x0002
        /*0022*/ 	.short	0x0010
        /*0024*/ 	.byte	0x00, 0xf0, 0x11, 0x00


	//----- nvinfo : EIATTR_KPARAM_INFO
	.align		4
.L_17:
        /*0028*/ 	.byte	0x04, 0x17
        /*002a*/ 	.short	(.L_19 - .L_18)
.L_18:
        /*002c*/ 	.word	0x00000000
        /*0030*/ 	.short	0x0001
        /*0032*/ 	.short	0x0008
        /*0034*/ 	.byte	0x00, 0xf5, 0x21, 0x00


	//----- nvinfo : EIATTR_KPARAM_INFO
	.align		4
.L_19:
        /*0038*/ 	.byte	0x04, 0x17
        /*003a*/ 	.short	(.L_21 - .L_20)
.L_20:
        /*003c*/ 	.word	0x00000000
        /*0040*/ 	.short	0x0000
        /*0042*/ 	.short	0x0000
        /*0044*/ 	.byte	0x00, 0xf5, 0x21, 0x00


	//----- nvinfo : EIATTR_SPARSE_MMA_MASK
	.align		4
.L_21:
        /*0048*/ 	.byte	0x03, 0x50
        /*004a*/ 	.short	0x0000


	//----- nvinfo : EIATTR_MAXREG_COUNT
	.align		4
        /*004c*/ 	.byte	0x03, 0x1b
        /*004e*/ 	.short	0x00ff


	//----- nvinfo : EIATTR_MERCURY_ISA_VERSION
	.align		4
        /*0050*/ 	.byte	0x03, 0x5f
        /*0052*/ 	.short	0x0101


	//----- nvinfo : EIATTR_VRC_CTA_INIT_COUNT
	.align		4
        /*0054*/ 	.byte	0x02, 0x4a
	.zero		1
	.zero		1


	//----- nvinfo : EIATTR_EXIT_INSTR_OFFSETS
	.align		4
        /*0058*/ 	.byte	0x04, 0x1c
        /*005a*/ 	.short	(.L_23 - .L_22)


	//   ....[0]....
.L_22:
        /*005c*/ 	.word	0x000000d0


	//   ....[1]....
        /*0060*/ 	.word	0x00000260


	//   ....[2]....
        /*0064*/ 	.word	0x000003c0


	//----- nvinfo : EIATTR_CRS_STACK_SIZE
	.align		4
.L_23:
        /*0068*/ 	.byte	0x04, 0x1e
        /*006a*/ 	.short	(.L_25 - .L_24)
.L_24:
        /*006c*/ 	.word	0x00000000


	//----- nvinfo : EIATTR_CBANK_PARAM_SIZE
	.align		4
.L_25:
        /*0070*/ 	.byte	0x03, 0x19
        /*0072*/ 	.short	0x0018


	//----- nvinfo : EIATTR_PARAM_CBANK
	.align		4
        /*0074*/ 	.byte	0x04, 0x0a
        /*0076*/ 	.short	(.L_27 - .L_26)
	.align		4
.L_26:
        /*0078*/ 	.word	index@(.nv.constant0._Z10merge_histPiS_ii)
        /*007c*/ 	.short	0x0380
        /*007e*/ 	.short	0x0018


	//----- nvinfo : EIATTR_SW_WAR
	.align		4
.L_27:
        /*0080*/ 	.byte	0x04, 0x36
        /*0082*/ 	.short	(.L_29 - .L_28)
.L_28:
        /*0084*/ 	.word	0x00000008
.L_29:


//--------------------- .nv.info._Z8hist_genPiS_ii --------------------------
	.section	.nv.info._Z8hist_genPiS_ii,"",@"SHT_CUDA_INFO"
	.sectionflags	@""
	.align	4


	//----- nvinfo : EIATTR_CUDA_API_VERSION
	.align		4
        /*0000*/ 	.byte	0x04, 0x37
        /*0002*/ 	.short	(.L_31 - .L_30)
.L_30:
        /*0004*/ 	.word	0x00000082


	//----- nvinfo : EIATTR_KPARAM_INFO
	.align		4
.L_31:
        /*0008*/ 	.byte	0x04, 0x17
        /*000a*/ 	.short	(.L_33 - .L_32)
.L_32:
        /*000c*/ 	.word	0x00000000
        /*0010*/ 	.short	0x0003
        /*0012*/ 	.short	0x0014
        /*0014*/ 	.byte	0x00, 0xf0, 0x11, 0x00


	//----- nvinfo : EIATTR_KPARAM_INFO
	.align		4
.L_33:
        /*0018*/ 	.byte	0x04, 0x17
        /*001a*/ 	.short	(.L_35 - .L_34)
.L_34:
        /*001c*/ 	.word	0x00000000
        /*0020*/ 	.short	0x0002
        /*0022*/ 	.short	0x0010
        /*0024*/ 	.byte	0x00, 0xf0, 0x11, 0x00


	//----- nvinfo : EIATTR_KPARAM_INFO
	.align		4
.L_35:
        /*0028*/ 	.byte	0x04, 0x17
        /*002a*/ 	.short	(.L_37 - .L_36)
.L_36:
        /*002c*/ 	.word	0x00000000
        /*0030*/ 	.short	0x0001
        /*0032*/ 	.short	0x0008
        /*0034*/ 	.byte	0x00, 0xf5, 0x21, 0x00


	//----- nvinfo : EIATTR_KPARAM_INFO
	.align		4
.L_37:
        /*0038*/ 	.byte	0x04, 0x17
        /*003a*/ 	.short	(.L_39 - .L_38)
.L_38:
        /*003c*/ 	.word	0x00000000
        /*0040*/ 	.short	0x0000
        /*0042*/ 	.short	0x0000
        /*0044*/ 	.byte	0x00, 0xf5, 0x21, 0x00


	//----- nvinfo : EIATTR_SPARSE_MMA_MASK
	.align		4
.L_39:
        /*0048*/ 	.byte	0x03, 0x50
        /*004a*/ 	.short	0x0000


	//----- nvinfo : EIATTR_MAXREG_COUNT
	.align		4
        /*004c*/ 	.byte	0x03, 0x1b
        /*004e*/ 	.short	0x00ff


	//----- nvinfo : EIATTR_NUM_BARRIERS
	.align		4
        /*0050*/ 	.byte	0x02, 0x4c
        /*0052*/ 	.byte	0x01
	.zero		1


	//----- nvinfo : EIATTR_MERCURY_ISA_VERSION
	.align		4
        /*0054*/ 	.byte	0x03, 0x5f
        /*0056*/ 	.short	0x0101


	//----- nvinfo : EIATTR_VRC_CTA_INIT_COUNT
	.align		4
        /*0058*/ 	.byte	0x02, 0x4a
	.zero		1
	.zero		1


	//----- nvinfo : EIATTR_EXIT_INSTR_OFFSETS
	.align		4
        /*005c*/ 	.byte	0x04, 0x1c
        /*005e*/ 	.short	(.L_41 - .L_40)


	//   ....[0]....
.L_40:
        /*0060*/ 	.word	0x00000bf0


	//----- nvinfo : EIATTR_CRS_STACK_SIZE
	.align		4
.L_41:
        /*0064*/ 	.byte	0x04, 0x1e
        /*0066*/ 	.short	(.L_43 - .L_42)
.L_42:
        /*0068*/ 	.word	0x00000000


	//----- nvinfo : EIATTR_CBANK_PARAM_SIZE
	.align		4
.L_43:
        /*006c*/ 	.byte	0x03, 0x19
        /*006e*/ 	.short	0x0018


	//----- nvinfo : EIATTR_PARAM_CBANK
	.align		4
        /*0070*/ 	.byte	0x04, 0x0a
        /*0072*/ 	.short	(.L_45 - .L_44)
	.align		4
.L_44:
        /*0074*/ 	.word	index@(.nv.constant0._Z8hist_genPiS_ii)
        /*0078*/ 	.short	0x0380
        /*007a*/ 	.short	0x0018


	//----- nvinfo : EIATTR_SW_WAR
	.align		4
.L_45:
        /*007c*/ 	.byte	0x04, 0x36
        /*007e*/ 	.short	(.L_47 - .L_46)
.L_46:
        /*0080*/ 	.word	0x00000008
.L_47:


//--------------------- .nv.callgraph             --------------------------
	.section	.nv.callgraph,"",@"SHT_CUDA_CALLGRAPH"
	.align	4
	.sectionentsize	8
	.align		4
        /*0000*/ 	.word	0x00000000
	.align		4
        /*0004*/ 	.word	0xffffffff
	.align		4
        /*0008*/ 	.word	0x00000000
	.align		4
        /*000c*/ 	.word	0xfffffffe
	.align		4
        /*0010*/ 	.word	0x00000000
	.align		4
        /*0014*/ 	.word	0xfffffffd
	.align		4
        /*0018*/ 	.word	0x00000000
	.align		4
        /*001c*/ 	.word	0xfffffffc


//--------------------- .text._Z10merge_histPiS_ii --------------------------
	.section	.text._Z10merge_histPiS_ii,"ax",@progbits
	.align	128
        .global         _Z10merge_histPiS_ii
        .type           _Z10merge_histPiS_ii,@function
        .size           _Z10merge_histPiS_ii,(.L_x_12 - _Z10merge_histPiS_ii)
        .other          _Z10merge_histPiS_ii,@"STO_CUDA_ENTRY STV_DEFAULT"
_Z10merge_histPiS_ii:
.text._Z10merge_histPiS_ii:
[----:B------:R-:W-:Y:S01]  /*0000*/  LDC R1, c[0x0][0x37c] ;  /* 0x0000df00ff017b82 */ /* 0x000fe20000000800 */
[----:B------:R-:W0:Y:S07]  /*0010*/  S2R R7, SR_TID.X ;  /* 0x0000000000077919 */ /* 0x000e2e0000002100 */
[----:B------:R-:W1:Y:S01]  /*0020*/  S2UR UR4, SR_CTAID.X ;  /* 0x00000000000479c3 */ /* 0x000e620000002500 */
[----:B------:R-:W1:Y:S01]  /*0030*/  LDCU UR5, c[0x0][0x360] ;  /* 0x00006c00ff0577ac */ /* 0x000e620008000800 */
[----:B------:R-:W2:Y:S06]  /*0040*/  LDCU.64 UR6, c[0x0][0x358] ;  /* 0x00006b00ff0677ac */ /* 0x000eac0008000a00 */
[----:B------:R-:W3:Y:S08]  /*0050*/  LDC R0, c[0x0][0x390] ;  /* 0x0000e400ff007b82 */ /* 0x000ef00000000800 */
[----:B------:R-:W4:Y:S01]  /*0060*/  LDC.64 R2, c[0x0][0x388] ;  /* 0x0000e200ff027b82 */ /* 0x000f220000000a00 */
[----:B-1----:R-:W-:-:S06]  /*0070*/  UIMAD UR4, UR4, UR5, URZ ;  /* 0x00000005040472a4 */ /* 0x002fcc000f8e02ff */
[----:B0-----:R-:W-:Y:S02]  /*0080*/  VIADD R5, R7, UR4 ;  /* 0x0000000407057c36 */ /* 0x001fe40008000000 */
[----:B---3--:R-:W-:-:S05]  /*0090*/  IMAD.SHL.U32 R0, R0, 0x40, RZ ;  /* 0x0000004000007824 */ /* 0x008fca00078e00ff */
[C---:B------:R-:W-:Y:S01]  /*00a0*/  ISETP.GE.AND P0, PT, R5.reuse, R0, PT ;  /* 0x000000000500720c */ /* 0x040fe20003f06270 */
[----:B----4-:R-:W-:-:S05]  /*00b0*/  IMAD.WIDE.U32 R2, R5, 0x4, R2 ;  /* 0x0000000405027825 */ /* 0x010fca00078e0002 */
[----:B--2---:R0:W-:Y:S07]  /*00c0*/  STG.E desc[UR6][R2.64], RZ ;  /* 0x000000ff02007986 */ /* 0x0041ee000c101906 */
[----:B------:R-:W-:Y:S05]  /*00d0*/  @P0 EXIT ;  /* 0x000000000000094d */ /* 0x000fea0003800000 */
[----:B------:R-:W-:Y:S01]  /*00e0*/  MOV R9, R5 ;  /* 0x0000000500097202 */ /* 0x000fe20000000f00 */
[----:B------:R-:W-:Y:S01]  /*00f0*/  ULOP3.LUT UR4, URZ, UR4, URZ, 0x33, !UPT ;  /* 0x00000004ff047292 */ /* 0x000fe2000f8e33ff */
[----:B------:R-:W-:Y:S01]  /*0100*/  BSSY.RECONVERGENT B0, `(.L_x_0) ;  /* 0x0000015000007945 */ /* 0x000fe20003800200 */
[----:B------:R-:W-:Y:S01]  /*0110*/  IMAD.MOV.U32 R11, RZ, RZ, RZ ;  /* 0x000000ffff0b7224 */ /* 0x000fe200078e00ff */
[----:B------:R-:W-:-:S04]  /*0120*/  VIADDMNMX R4, R9, 0x40, R0, !PT ;  /* 0x0000004009047846 */ /* 0x000fc80007800100 */
[----:B------:R-:W-:-:S04]  /*0130*/  IADD3 R4, PT, PT, -R7, UR4, R4 ;  /* 0x0000000407047c10 */ /* 0x000fc8000fffe104 */
[C---:B------:R-:W-:Y:S02]  /*0140*/  LOP3.LUT R5, R4.reuse, 0xc0, RZ, 0xc0, !PT ;  /* 0x000000c004057812 */ /* 0x040fe400078ec0ff */
[----:B------:R-:W-:Y:S02]  /*0150*/  ISETP.GE.U32.AND P0, PT, R4, 0xc0, PT ;  /* 0x000000c00400780c */ /* 0x000fe40003f06070 */
[----:B------:R-:W-:-:S13]  /*0160*/  ISETP.NE.AND P1, PT, R5, 0xc0, PT ;  /* 0x000000c00500780c */ /* 0x000fda0003f25270 */
[----:B------:R-:W-:Y:S05]  /*0170*/  @!P1 BRA `(.L_x_1) ;  /* 0x0000000000349947 */ /* 0x000fea0003800000 */
[----:B------:R-:W1:Y:S01]  /*0180*/  LDC.64 R6, c[0x0][0x380] ;  /* 0x0000e000ff067b82 */ /* 0x000e620000000a00 */
[----:B------:R-:W-:Y:S01]  /*0190*/  LEA.HI R4, R4, 0x1, RZ, 0x1a ;  /* 0x0000000104047811 */ /* 0x000fe200078fd0ff */
[----:B------:R-:W-:-:S03]  /*01a0*/  IMAD.MOV.U32 R11, RZ, RZ, RZ ;  /* 0x000000ffff0b7224 */ /* 0x000fc600078e00ff */
[----:B------:R-:W-:-:S04]  /*01b0*/  LOP3.LUT R4, R4, 0x3, RZ, 0xc0, !PT ;  /* 0x0000000304047812 */ /* 0x000fc800078ec0ff */
[----:B------:R-:W-:-:S07]  /*01c0*/  IADD3 R8, PT, PT, -R4, RZ, RZ ;  /* 0x000000ff04087210 */ /* 0x000fce0007ffe1ff */
.L_x_2:
[----:B-1----:R-:W-:-:S06]  /*01d0*/  IMAD.WIDE R4, R9, 0x4, R6 ;  /* 0x0000000409047825 */ /* 0x002fcc00078e0206 */
[----:B--2---:R-:W2:Y:S01]  /*01e0*/  LDG.E R4, desc[UR6][R4.64] ;  /* 0x0000000604047981 */ /* 0x004ea2000c1e1900 */
[----:B------:R-:W-:Y:S01]  /*01f0*/  VIADD R8, R8, 0x1 ;  /* 0x0000000108087836 */ /* 0x000fe20000000000 */
[----:B------:R-:W-:-:S04]  /*0200*/  IADD3 R9, PT, PT, R9, 0x40, RZ ;  /* 0x0000004009097810 */ /* 0x000fc80007ffe0ff */
[----:B------:R-:W-:Y:S01]  /*0210*/  ISETP.NE.AND P1, PT, R8, RZ, PT ;  /* 0x000000ff0800720c */ /* 0x000fe20003f25270 */
[----:B--2---:R-:W-:-:S05]  /*0220*/  IMAD.IADD R11, R4, 0x1, R11 ;  /* 0x00000001040b7824 */ /* 0x004fca00078e020b */
[----:B------:R2:W-:Y:S07]  /*0230*/  STG.E desc[UR6][R2.64], R11 ;  /* 0x0000000b02007986 */ /* 0x0005ee000c101906 */
[----:B------:R-:W-:Y:S05]  /*0240*/  @P1 BRA `(.L_x_2) ;  /* 0xfffffffc00e01947 */ /* 0x000fea000383ffff */
.L_x_1:
[----:B------:R-:W-:Y:S05]  /*0250*/  BSYNC.RECONVERGENT B0 ;  /* 0x0000000000007941 */ /* 0x000fea0003800200 */
.L_x_0:
[----:B------:R-:W-:Y:S05]  /*0260*/  @!P0 EXIT ;  /* 0x000000000000894d */ /* 0x000fea0003800000 */
[----:B------:R-:W1:Y:S02]  /*0270*/  LDCU.64 UR4, c[0x0][0x380] ;  /* 0x00007000ff0477ac */ /* 0x000e640008000a00 */
[----:B-1----:R-:W-:-:S04]  /*0280*/  UIADD3 UR4, UP0, UPT, UR4, 0x200, URZ ;  /* 0x0000020004047890 */ /* 0x002fc8000ff1e0ff */
[----:B------:R-:W-:-:S12]  /*0290*/  UIADD3.X UR5, UPT, UPT, URZ, UR5, URZ, UP0, !UPT ;  /* 0x00000005ff057290 */ /* 0x000fd800087fe4ff */
.L_x_3:
[----:B------:R-:W-:Y:S02]  /*02a0*/  IMAD.U32 R4, RZ, RZ, UR4 ;  /* 0x00000004ff047e24 */ /* 0x000fe4000f8e00ff */
[----:B------:R-:W-:Y:S02]  /*02b0*/  IMAD.U32 R5, RZ, RZ, UR5 ;  /* 0x00000005ff057e24 */ /* 0x000fe4000f8e00ff */
[----:B------:R-:W-:-:S05]  /*02c0*/  IMAD.WIDE R4, R9, 0x4, R4 ;  /* 0x0000000409047825 */ /* 0x000fca00078e0204 */
[----:B------:R-:W3:Y:S02]  /*02d0*/  LDG.E R6, desc[UR6][R4.64+-0x200] ;  /* 0xfffe000604067981 */ /* 0x000ee4000c1e1900 */
[----:B-1-3--:R-:W-:-:S05]  /*02e0*/  IADD3 R7, PT, PT, R6, R11, RZ ;  /* 0x0000000b06077210 */ /* 0x00afca0007ffe0ff */
[----:B------:R1:W-:Y:S04]  /*02f0*/  STG.E desc[UR6][R2.64], R7 ;  /* 0x0000000702007986 */ /* 0x0003e8000c101906 */
[----:B------:R-:W3:Y:S02]  /*0300*/  LDG.E R6, desc[UR6][R4.64+-0x100] ;  /* 0xffff000604067981 */ /* 0x000ee4000c1e1900 */
[----:B---3--:R-:W-:-:S05]  /*0310*/  IMAD.IADD R13, R7, 0x1, R6 ;  /* 0x00000001070d7824 */ /* 0x008fca00078e0206 */
[----:B------:R1:W-:Y:S04]  /*0320*/  STG.E desc[UR6][R2.64], R13 ;  /* 0x0000000d02007986 */ /* 0x0003e8000c101906 */
[----:B------:R-:W3:Y:S02]  /*0330*/  LDG.E R6, desc[UR6][R4.64] ;  /* 0x0000000604067981 */ /* 0x000ee4000c1e1900 */
[----:B---3--:R-:W-:-:S05]  /*0340*/  IADD3 R15, PT, PT, R13, R6, RZ ;  /* 0x000000060d0f7210 */ /* 0x008fca0007ffe0ff */
[----:B------:R1:W-:Y:S04]  /*0350*/  STG.E desc[UR6][R2.64], R15 ;  /* 0x0000000f02007986 */ /* 0x0003e8000c101906 */
[----:B------:R-:W2:Y:S01]  /*0360*/  LDG.E R6, desc[UR6][R4.64+0x100] ;  /* 0x0001000604067981 */ /* 0x000ea2000c1e1900 */
[----:B------:R-:W-:-:S04]  /*0370*/  IADD3 R9, PT, PT, R9, 0x100, RZ ;  /* 0x0000010009097810 */ /* 0x000fc80007ffe0ff */
[----:B------:R-:W-:Y:S01]  /*0380*/  ISETP.GE.AND P0, PT, R9, R0, PT ;  /* 0x000000000900720c */ /* 0x000fe20003f06270 */
[----:B--2---:R-:W-:-:S05]  /*0390*/  IMAD.IADD R11, R15, 0x1, R6 ;  /* 0x000000010f0b7824 */ /* 0x004fca00078e0206 */
[----:B------:R1:W-:Y:S07]  /*03a0*/  STG.E desc[UR6][R2.64], R11 ;  /* 0x0000000b02007986 */ /* 0x0003ee000c101906 */
[----:B------:R-:W-:Y:S05]  /*03b0*/  @!P0 BRA `(.L_x_3) ;  /* 0xfffffffc00b88947 */ /* 0x000fea000383ffff */
[----:B------:R-:W-:Y:S05]  /*03c0*/  EXIT ;  /* 0x000000000000794d */ /* 0x000fea0003800000 */
.L_x_4:
[----:B------:R-:W-:-:S00]  /*03d0*/  BRA `(.L_x_4) ;  /* 0xfffffffc00fc7947 */ /* 0x000fc0000383ffff */
[----:B------:R-:W-:-:S00]  /*03e0*/  NOP ;  /* 0x0000000000007918 */ /* 0x000fc00000000000 */
        /* <DEDUP_REMOVED lines=9> */
.L_x_12:


//--------------------- .text._Z8hist_genPiS_ii   --------------------------
	.section	.text._Z8hist_genPiS_ii,"ax",@progbits
	.align	128
        .global         _Z8hist_genPiS_ii
        .type           _Z8hist_genPiS_ii,@function
        .size           _Z8hist_genPiS_ii,(.L_x_13 - _Z8hist_genPiS_ii)
        .other          _Z8hist_genPiS_ii,@"STO_CUDA_ENTRY STV_DEFAULT"
_Z8hist_genPiS_ii:
.text._Z8hist_genPiS_ii:
[----:B------:R-:W-:Y:S08]  /*0000*/  LDC R1, c[0x0][0x37c] ;  /* 0x0000df00ff017b82 */ /* 0x000ff00000000800 */
[----:B------:R-:W0:Y:S01]  /*0010*/  S2UR UR5, SR_CgaCtaId ;  /* 0x00000000000579c3 */ /* 0x000e220000008800 */
[----:B------:R-:W1:Y:S01]  /*0020*/  S2R R3, SR_TID.X ;  /* 0x0000000000037919 */ /* 0x000e620000002100 */
[----:B------:R-:W-:Y:S01]  /*0030*/  UMOV UR4, 0x400 ;  /* 0x0000040000047882 */ /* 0x000fe20000000000 */
[----:B------:R-:W2:Y:S01]  /*0040*/  LDCU UR6, c[0x0][0x390] ;  /* 0x00007200ff0677ac */ /* 0x000ea20008000800 */
[----:B------:R-:W-:Y:S04]  /*0050*/  BSSY.RECONVERGENT B0, `(.L_x_5) ;  /* 0x0000065000007945 */ /* 0x000fe80003800200 */
[----:B------:R-:W3:Y:S01]  /*0060*/  LDC R2, c[0x0][0x360] ;  /* 0x0000d800ff027b82 */ /* 0x000ee20000000800 */
[----:B0-----:R-:W-:-:S07]  /*0070*/  ULEA UR4, UR5, UR4, 0x18 ;  /* 0x0000000405047291 */ /* 0x001fce000f8ec0ff */
[----:B------:R-:W3:Y:S01]  /*0080*/  S2UR UR5, SR_CTAID.X ;  /* 0x00000000000579c3 */ /* 0x000ee20000002500 */
[----:B-1----:R-:W-:-:S05]  /*0090*/  LEA R0, R3, UR4, 0x8 ;  /* 0x0000000403007c11 */ /* 0x002fca000f8e40ff */
[----:B------:R0:W-:Y:S04]  /*00a0*/  STS.128 [R0], RZ ;  /* 0x000000ff00007388 */ /* 0x0001e80000000c00 */
[----:B------:R0:W-:Y:S04]  /*00b0*/  STS.128 [R0+0x10], RZ ;  /* 0x000010ff00007388 */ /* 0x0001e80000000c00 */
[----:B------:R0:W-:Y:S01]  /*00c0*/  STS.128 [R0+0x20], RZ ;  /* 0x000020ff00007388 */ /* 0x0001e20000000c00 */
[----:B---3--:R-:W-:-:S03]  /*00d0*/  IMAD R2, R2, UR5, R3 ;  /* 0x0000000502027c24 */ /* 0x008fc6000f8e0203 */
[----:B------:R0:W-:Y:S01]  /*00e0*/  STS.128 [R0+0x30], RZ ;  /* 0x000030ff00007388 */ /* 0x0001e20000000c00 */
[----:B------:R-:W1:Y:S03]  /*00f0*/  LDCU.64 UR4, c[0x0][0x358] ;  /* 0x00006b00ff0477ac */ /* 0x000e660008000a00 */
[----:B------:R0:W-:Y:S01]  /*0100*/  STS.128 [R0+0x40], RZ ;  /* 0x000040ff00007388 */ /* 0x0001e20000000c00 */
[----:B--2---:R-:W-:-:S03]  /*0110*/  ISETP.GE.AND P0, PT, R2, UR6, PT ;  /* 0x0000000602007c0c */ /* 0x004fc6000bf06270 */
[----:B------:R0:W-:Y:S04]  /*0120*/  STS.128 [R0+0x50], RZ ;  /* 0x000050ff00007388 */ /* 0x0001e80000000c00 */
        /* <DEDUP_REMOVED lines=9> */
[----:B------:R0:W-:Y:S01]  /*01c0*/  STS.128 [R0+0xf0], RZ ;  /* 0x0000f0ff00007388 */ /* 0x0001e20000000c00 */
[----:B-1----:R-:W-:Y:S05]  /*01d0*/  @P0 BRA `(.L_x_6) ;  /* 0x0000000400300947 */ /* 0x002fea0003800000 */
[----:B------:R-:W1:Y:S01]  /*01e0*/  LDC R3, c[0x0][0x394] ;  /* 0x0000e500ff037b82 */ /* 0x000e620000000800 */
[----:B------:R-:W-:Y:S01]  /*01f0*/  BSSY.RECONVERGENT B1, `(.L_x_7) ;  /* 0x000002e000017945 */ /* 0x000fe20003800200 */
[----:B-1----:R-:W1:Y:S01]  /*0200*/  I2F.U32.RP R9, R3 ;  /* 0x0000000300097306 */ /* 0x002e620000209000 */
[----:B------:R-:W-:Y:S02]  /*0210*/  IADD3 R6, PT, PT, R2, R3, RZ ;  /* 0x0000000302067210 */ /* 0x000fe40007ffe0ff */
[----:B------:R-:W-:Y:S02]  /*0220*/  ISETP.NE.U32.AND P2, PT, R3, RZ, PT ;  /* 0x000000ff0300720c */ /* 0x000fe40003f45070 */
[C---:B------:R-:W-:Y:S02]  /*0230*/  ISETP.GE.AND P0, PT, R6.reuse, UR6, PT ;  /* 0x0000000606007c0c */ /* 0x040fe4000bf06270 */
[----:B------:R-:W-:Y:S01]  /*0240*/  VIMNMX R7, PT, PT, R6, UR6, !PT ;  /* 0x0000000606077c48 */ /* 0x000fe2000ffe0100 */
[----:B-1----:R-:W1:Y:S02]  /*0250*/  MUFU.RCP R9, R9 ;  /* 0x0000000900097308 */ /* 0x002e640000001000 */
[----:B-1----:R-:W-:-:S06]  /*0260*/  VIADD R4, R9, 0xffffffe ;  /* 0x0ffffffe09047836 */ /* 0x002fcc0000000000 */
[----:B------:R1:W2:Y:S02]  /*0270*/  F2I.FTZ.U32.TRUNC.NTZ R5, R4 ;  /* 0x0000000400057305 */ /* 0x0002a4000021f000 */
[----:B-1----:R-:W-:Y:S02]  /*0280*/  IMAD.MOV.U32 R4, RZ, RZ, RZ ;  /* 0x000000ffff047224 */ /* 0x002fe400078e00ff */
[----:B--2---:R-:W-:-:S04]  /*0290*/  IMAD.MOV R8, RZ, RZ, -R5 ;  /* 0x000000ffff087224 */ /* 0x004fc800078e0a05 */
[----:B------:R-:W-:Y:S01]  /*02a0*/  IMAD R11, R8, R3, RZ ;  /* 0x00000003080b7224 */ /* 0x000fe200078e02ff */
[----:B------:R-:W-:-:S03]  /*02b0*/  SEL R8, RZ, 0x1, P0 ;  /* 0x00000001ff087807 */ /* 0x000fc60000000000 */
[----:B------:R-:W-:Y:S01]  /*02c0*/  IMAD.HI.U32 R5, R5, R11, R4 ;  /* 0x0000000b05057227 */ /* 0x000fe200078e0004 */
[----:B------:R-:W-:-:S05]  /*02d0*/  IADD3 R6, PT, PT, R7, -R6, -R8 ;  /* 0x8000000607067210 */ /* 0x000fca0007ffe808 */
[----:B------:R-:W-:-:S04]  /*02e0*/  IMAD.HI.U32 R7, R5, R6, RZ ;  /* 0x0000000605077227 */ /* 0x000fc800078e00ff */
[----:B------:R-:W-:-:S04]  /*02f0*/  IMAD.MOV R4, RZ, RZ, -R7 ;  /* 0x000000ffff047224 */ /* 0x000fc800078e0a07 */
[----:B------:R-:W-:Y:S02]  /*0300*/  IMAD R6, R3, R4, R6 ;  /* 0x0000000403067224 */ /* 0x000fe400078e0206 */
[----:B------:R-:W1:Y:S03]  /*0310*/  LDC.64 R4, c[0x0][0x380] ;  /* 0x0000e000ff047b82 */ /* 0x000e660000000a00 */
[----:B------:R-:W-:-:S13]  /*0320*/  ISETP.GE.U32.AND P0, PT, R6, R3, PT ;  /* 0x000000030600720c */ /* 0x000fda0003f06070 */
[----:B------:R-:W-:Y:S01]  /*0330*/  @P0 IADD3 R6, PT, PT, R6, -R3, RZ ;  /* 0x8000000306060210 */ /* 0x000fe20007ffe0ff */
[----:B------:R-:W-:-:S03]  /*0340*/  @P0 VIADD R7, R7, 0x1 ;  /* 0x0000000107070836 */ /* 0x000fc60000000000 */
[----:B------:R-:W-:-:S13]  /*0350*/  ISETP.GE.U32.AND P1, PT, R6, R3, PT ;  /* 0x000000030600720c */ /* 0x000fda0003f26070 */
[----:B------:R-:W-:Y:S01]  /*0360*/  @P1 VIADD R7, R7, 0x1 ;  /* 0x0000000107071836 */ /* 0x000fe20000000000 */
[----:B------:R-:W-:-:S04]  /*0370*/  @!P2 LOP3.LUT R7, RZ, R3, RZ, 0x33, !PT ;  /* 0x00000003ff07a212 */ /* 0x000fc800078e33ff */
[----:B------:R-:W-:Y:S01]  /*0380*/  IADD3 R9, PT, PT, R8, R7, RZ ;  /* 0x0000000708097210 */ /* 0x000fe20007ffe0ff */
[----:B------:R-:W-:-:S03]  /*0390*/  IMAD.MOV.U32 R8, RZ, RZ, R2 ;  /* 0x000000ffff087224 */ /* 0x000fc600078e0002 */
[C---:B------:R-:W-:Y:S02]  /*03a0*/  LOP3.LUT R6, R9.reuse, 0x3, RZ, 0xc0, !PT ;  /* 0x0000000309067812 */ /* 0x040fe400078ec0ff */
[----:B------:R-:W-:Y:S02]  /*03b0*/  ISETP.GE.U32.AND P1, PT, R9, 0x3, PT ;  /* 0x000000030900780c */ /* 0x000fe40003f26070 */
[----:B------:R-:W-:-:S13]  /*03c0*/  ISETP.NE.AND P0, PT, R6, 0x3, PT ;  /* 0x000000030600780c */ /* 0x000fda0003f05270 */
[----:B-1----:R-:W-:Y:S05]  /*03d0*/  @!P0 BRA `(.L_x_8) ;  /* 0x00000000003c8947 */ /* 0x002fea0003800000 */
[----:B------:R-:W1:Y:S01]  /*03e0*/  LDC.64 R6, c[0x0][0x380] ;  /* 0x0000e000ff067b82 */ /* 0x000e620000000a00 */
[----:B------:R-:W-:Y:S01]  /*03f0*/  IADD3 R9, PT, PT, R9, 0x1, RZ ;  /* 0x0000000109097810 */ /* 0x000fe20007ffe0ff */
[----:B------:R-:W-:-:S03]  /*0400*/  IMAD.MOV.U32 R8, RZ, RZ, R2 ;  /* 0x000000ffff087224 */ /* 0x000fc600078e0002 */
[----:B------:R-:W-:-:S04]  /*0410*/  LOP3.LUT R9, R9, 0x3, RZ, 0xc0, !PT ;  /* 0x0000000309097812 */ /* 0x000fc800078ec0ff */
[----:B------:R-:W-:-:S07]  /*0420*/  IADD3 R9, PT, PT, -R9, RZ, RZ ;  /* 0x000000ff09097210 */ /* 0x000fce0007ffe1ff */
.L_x_9:
[----:B-1----:R-:W-:-:S06]  /*0430*/  IMAD.WIDE R10, R8, 0x4, R6 ;  /* 0x00000004080a7825 */ /* 0x002fcc00078e0206 */
[----:B--2---:R-:W2:Y:S01]  /*0440*/  LDG.E R11, desc[UR4][R10.64] ;  /* 0x000000040a0b7981 */ /* 0x004ea2000c1e1900 */
[----:B------:R-:W-:Y:S01]  /*0450*/  VIADD R9, R9, 0x1 ;  /* 0x0000000109097836 */ /* 0x000fe20000000000 */
[----:B------:R-:W-:-:S04]  /*0460*/  IADD3 R8, PT, PT, R8, R3, RZ ;  /* 0x0000000308087210 */ /* 0x000fc80007ffe0ff */
[----:B------:R-:W-:Y:S01]  /*0470*/  ISETP.NE.AND P0, PT, R9, RZ, PT ;  /* 0x000000ff0900720c */ /* 0x000fe20003f05270 */
[----:B--2---:R-:W-:-:S05]  /*0480*/  IMAD R12, R11, 0x4, R0 ;  /* 0x000000040b0c7824 */ /* 0x004fca00078e0200 */
[----:B------:R-:W1:Y:S02]  /*0490*/  LDS R13, [R12] ;  /* 0x000000000c0d7984 */ /* 0x000e640000000800 */
[----:B-1----:R-:W-:-:S05]  /*04a0*/  IADD3 R13, PT, PT, R13, 0x1, RZ ;  /* 0x000000010d0d7810 */ /* 0x002fca0007ffe0ff */
[----:B------:R2:W-:Y:S01]  /*04b0*/  STS [R12], R13 ;  /* 0x0000000d0c007388 */ /* 0x0005e20000000800 */
[----:B------:R-:W-:Y:S05]  /*04c0*/  @P0 BRA `(.L_x_9) ;  /* 0xfffffffc00d80947 */ /* 0x000fea000383ffff */
.L_x_8:
[----:B------:R-:W-:Y:S05]  /*04d0*/  BSYNC.RECONVERGENT B1 ;  /* 0x0000000000017941 */ /* 0x000fea0003800200 */
.L_x_7:
[----:B------:R-:W-:Y:S05]  /*04e0*/  @!P1 BRA `(.L_x_6) ;  /* 0x00000000006c9947 */ /* 0x000fea0003800000 */
.L_x_10:
[----:B------:R-:W-:-:S05]  /*04f0*/  IMAD.WIDE R14, R8, 0x4, R4 ;  /* 0x00000004080e7825 */ /* 0x000fca00078e0204 */
[----:B------:R-:W3:Y:S01]  /*0500*/  LDG.E R9, desc[UR4][R14.64] ;  /* 0x000000040e097981 */ /* 0x000ee2000c1e1900 */
[----:B------:R-:W-:-:S05]  /*0510*/  IMAD.WIDE R6, R3, 0x4, R14 ;  /* 0x0000000403067825 */ /* 0x000fca00078e020e */
[----:B------:R-:W4:Y:S01]  /*0520*/  LDG.E R17, desc[UR4][R6.64] ;  /* 0x0000000406117981 */ /* 0x000f22000c1e1900 */
[----:B-1----:R-:W-:-:S05]  /*0530*/  IMAD.WIDE R10, R3, 0x4, R6 ;  /* 0x00000004030a7825 */ /* 0x002fca00078e0206 */
[----:B------:R-:W5:Y:S01]  /*0540*/  LDG.E R19, desc[UR4][R10.64] ;  /* 0x000000040a137981 */ /* 0x000f62000c1e1900 */
[----:B--2---:R-:W-:-:S06]  /*0550*/  IMAD.WIDE R12, R3, 0x4, R10 ;  /* 0x00000004030c7825 */ /* 0x004fcc00078e020a */
[----:B------:R-:W2:Y:S01]  /*0560*/  LDG.E R13, desc[UR4][R12.64] ;  /* 0x000000040c0d7981 */ /* 0x000ea2000c1e1900 */
[----:B------:R-:W-:-:S05]  /*0570*/  IMAD R8, R3, 0x4, R8 ;  /* 0x0000000403087824 */ /* 0x000fca00078e0208 */
[----:B------:R-:W-:Y:S01]  /*0580*/  ISETP.GE.AND P0, PT, R8, UR6, PT ;  /* 0x0000000608007c0c */ /* 0x000fe2000bf06270 */
[----:B---3--:R-:W-:-:S05]  /*0590*/  IMAD R9, R9, 0x4, R0 ;  /* 0x0000000409097824 */ /* 0x008fca00078e0200 */
[----:B------:R-:W1:Y:S01]  /*05a0*/  LDS R16, [R9] ;  /* 0x0000000009107984 */ /* 0x000e620000000800 */
[--C-:B----4-:R-:W-:Y:S02]  /*05b0*/  IMAD R17, R17, 0x4, R0.reuse ;  /* 0x0000000411117824 */ /* 0x110fe400078e0200 */
[--C-:B-----5:R-:W-:Y:S02]  /*05c0*/  IMAD R19, R19, 0x4, R0.reuse ;  /* 0x0000000413137824 */ /* 0x120fe400078e0200 */
[----:B--2---:R-:W-:Y:S01]  /*05d0*/  IMAD R13, R13, 0x4, R0 ;  /* 0x000000040d0d7824 */ /* 0x004fe200078e0200 */
[----:B-1----:R-:W-:-:S05]  /*05e0*/  IADD3 R16, PT, PT, R16, 0x1, RZ ;  /* 0x0000000110107810 */ /* 0x002fca0007ffe0ff */
[----:B------:R-:W-:Y:S04]  /*05f0*/  STS [R9], R16 ;  /* 0x0000001009007388 */ /* 0x000fe80000000800 */
[----:B------:R-:W1:Y:S02]  /*0600*/  LDS R14, [R17] ;  /* 0x00000000110e7984 */ /* 0x000e640000000800 */
[----:B-1----:R-:W-:-:S05]  /*0610*/  IADD3 R14, PT, PT, R14, 0x1, RZ ;  /* 0x000000010e0e7810 */ /* 0x002fca0007ffe0ff */
[----:B------:R-:W-:Y:S04]  /*0620*/  STS [R17], R14 ;  /* 0x0000000e11007388 */ /* 0x000fe80000000800 */
[----:B------:R-:W1:Y:S02]  /*0630*/  LDS R6, [R19] ;  /* 0x0000000013067984 */ /* 0x000e640000000800 */
[----:B-1----:R-:W-:-:S05]  /*0640*/  IADD3 R6, PT, PT, R6, 0x1, RZ ;  /* 0x0000000106067810 */ /* 0x002fca0007ffe0ff */
[----:B------:R-:W-:Y:S04]  /*0650*/  STS [R19], R6 ;  /* 0x0000000613007388 */ /* 0x000fe80000000800 */
[----:B------:R-:W1:Y:S02]  /*0660*/  LDS R7, [R13] ;  /* 0x000000000d077984 */ /* 0x000e640000000800 */
[----:B-1----:R-:W-:-:S05]  /*0670*/  IADD3 R10, PT, PT, R7, 0x1, RZ ;  /* 0x00000001070a7810 */ /* 0x002fca0007ffe0ff */
[----:B------:R1:W-:Y:S01]  /*0680*/  STS [R13], R10 ;  /* 0x0000000a0d007388 */ /* 0x0003e20000000800 */
[----:B------:R-:W-:Y:S05]  /*0690*/  @!P0 BRA `(.L_x_10) ;  /* 0xfffffffc00948947 */ /* 0x000fea000383ffff */
.L_x_6:
[----:B------:R-:W-:Y:S05]  /*06a0*/  BSYNC.RECONVERGENT B0 ;  /* 0x0000000000007941 */ /* 0x000fea0003800200 */
.L_x_5:
[----:B------:R-:W-:Y:S01]  /*06b0*/  BAR.SYNC.DEFER_BLOCKING 0x0 ;  /* 0x0000000000007b1d */ /* 0x000fe20000010000 */
[----:B------:R-:W-:-:S07]  /*06c0*/  SHF.L.U32 R3, R2, 0x6, RZ ;  /* 0x0000000602037819 */ /* 0x000fce00000006ff */
[----:B------:R-:W3:Y:S01]  /*06d0*/  LDC.64 R20, c[0x0][0x388] ;  /* 0x0000e200ff147b82 */ /* 0x000ee20000000a00 */
[----:B------:R-:W4:Y:S04]  /*06e0*/  LDS.128 R16, [R0] ;  /* 0x0000000000107984 */ /* 0x000f280000000c00 */
[----:B-12---:R-:W1:Y:S01]  /*06f0*/  LDS.128 R12, [R0+0x10] ;  /* 0x00001000000c7984 */ /* 0x006e620000000c00 */
[----:B---3--:R-:W-:-:S03]  /*0700*/  IMAD.WIDE.U32 R2, R3, 0x4, R20 ;  /* 0x0000000403027825 */ /* 0x008fc600078e0014 */
[----:B------:R-:W2:Y:S04]  /*0710*/  LDS.128 R8, [R0+0x20] ;  /* 0x0000200000087984 */ /* 0x000ea80000000c00 */
[----:B------:R-:W3:Y:S04]  /*0720*/  LDS.128 R24, [R0+0x30] ;  /* 0x0000300000187984 */ /* 0x000ee80000000c00 */
[----:B------:R-:W5:Y:S04]  /*0730*/  LDS.128 R4, [R0+0x40] ;  /* 0x0000400000047984 */ /* 0x000f680000000c00 */
[----:B------:R-:W0:Y:S04]  /*0740*/  LDS.128 R20, [R0+0x50] ;  /* 0x0000500000147984 */ /* 0x000e280000000c00 */
[----:B----4-:R-:W-:Y:S04]  /*0750*/  STG.E desc[UR4][R2.64], R16 ;  /* 0x0000001002007986 */ /* 0x010fe8000c101904 */
[----:B------:R-:W-:Y:S04]  /*0760*/  STG.E desc[UR4][R2.64+0x4], R17 ;  /* 0x0000041102007986 */ /* 0x000fe8000c101904 */
[----:B------:R-:W-:Y:S04]  /*0770*/  STG.E desc[UR4][R2.64+0x8], R18 ;  /* 0x0000081202007986 */ /* 0x000fe8000c101904 */
[----:B------:R-:W-:Y:S04]  /*0780*/  STG.E desc[UR4][R2.64+0xc], R19 ;  /* 0x00000c1302007986 */ /* 0x000fe8000c101904 */
[----:B-1----:R-:W-:Y:S04]  /*0790*/  STG.E desc[UR4][R2.64+0x10], R12 ;  /* 0x0000100c02007986 */ /* 0x002fe8000c101904 */
[----:B------:R-:W-:Y:S04]  /*07a0*/  STG.E desc[UR4][R2.64+0x14], R13 ;  /* 0x0000140d02007986 */ /* 0x000fe8000c101904 */
[----:B------:R-:W-:Y:S04]  /*07b0*/  STG.E desc[UR4][R2.64+0x18], R14 ;  /* 0x0000180e02007986 */ /* 0x000fe8000c101904 */
[----:B------:R-:W-:Y:S04]  /*07c0*/  STG.E desc[UR4][R2.64+0x1c], R15 ;  /* 0x00001c0f02007986 */ /* 0x000fe8000c101904 */
[----:B--2---:R-:W-:Y:S04]  /*07d0*/  STG.E desc[UR4][R2.64+0x20], R8 ;  /* 0x0000200802007986 */ /* 0x004fe8000c101904 */
[----:B------:R-:W-:Y:S04]  /*07e0*/  STG.E desc[UR4][R2.64+0x24], R9 ;  /* 0x0000240902007986 */ /* 0x000fe8000c101904 */
[----:B------:R-:W-:Y:S04]  /*07f0*/  STG.E desc[UR4][R2.64+0x28], R10 ;  /* 0x0000280a02007986 */ /* 0x000fe8000c101904 */
[----:B------:R-:W-:Y:S04]  /*0800*/  STG.E desc[UR4][R2.64+0x2c], R11 ;  /* 0x00002c0b02007986 */ /* 0x000fe8000c101904 */
[----:B---3--:R-:W-:Y:S04]  /*0810*/  STG.E desc[UR4][R2.64+0x30], R24 ;  /* 0x0000301802007986 */ /* 0x008fe8000c101904 */
[----:B------:R-:W-:Y:S04]  /*0820*/  STG.E desc[UR4][R2.64+0x34], R25 ;  /* 0x0000341902007986 */ /* 0x000fe8000c101904 */
[----:B------:R-:W-:Y:S04]  /*0830*/  STG.E desc[UR4][R2.64+0x38], R26 ;  /* 0x0000381a02007986 */ /* 0x000fe8000c101904 */
[----:B------:R-:W-:Y:S04]  /*0840*/  STG.E desc[UR4][R2.64+0x3c], R27 ;  /* 0x00003c1b02007986 */ /* 0x000fe8000c101904 */
[----:B------:R-:W1:Y:S04]  /*0850*/  LDS.128 R16, [R0+0x60] ;  /* 0x0000600000107984 */ /* 0x000e680000000c00 */
[----:B------:R-:W2:Y:S04]  /*0860*/  LDS.128 R12, [R0+0x70] ;  /* 0x00007000000c7984 */ /* 0x000ea80000000c00 */
[----:B------:R-:W3:Y:S04]  /*0870*/  LDS.128 R8, [R0+0x80] ;  /* 0x0000800000087984 */ /* 0x000ee80000000c00 */
[----:B------:R-:W4:Y:S04]  /*0880*/  LDS.128 R24, [R0+0x90] ;  /* 0x0000900000187984 */ /* 0x000f280000000c00 */
[----:B-----5:R-:W-:Y:S04]  /*0890*/  STG.E desc[UR4][R2.64+0x40], R4 ;  /* 0x0000400402007986 */ /* 0x020fe8000c101904 */
[----:B------:R-:W-:Y:S04]  /*08a0*/  STG.E desc[UR4][R2.64+0x44], R5 ;  /* 0x0000440502007986 */ /* 0x000fe8000c101904 */
[----:B------:R-:W-:Y:S04]  /*08b0*/  STG.E desc[UR4][R2.64+0x48], R6 ;  /* 0x0000480602007986 */ /* 0x000fe8000c101904 */
[----:B------:R-:W-:Y:S04]  /*08c0*/  STG.E desc[UR4][R2.64+0x4c], R7 ;  /* 0x00004c0702007986 */ /* 0x000fe8000c101904 */
[----:B0-----:R-:W-:Y:S04]  /*08d0*/  STG.E desc[UR4][R2.64+0x50], R20 ;  /* 0x0000501402007986 */ /* 0x001fe8000c101904 */
        /* <DEDUP_REMOVED lines=15> */
[----:B----4-:R-:W-:Y:S04]  /*09d0*/  STG.E desc[UR4][R2.64+0x90], R24 ;  /* 0x0000901802007986 */ /* 0x010fe8000c101904 */
[----:B------:R-:W-:Y:S04]  /*09e0*/  STG.E desc[UR4][R2.64+0x94], R25 ;  /* 0x0000941902007986 */ /* 0x000fe8000c101904 */
[----:B------:R-:W-:Y:S04]  /*09f0*/  STG.E desc[UR4][R2.64+0x98], R26 ;  /* 0x0000981a02007986 */ /* 0x000fe8000c101904 */
[----:B------:R-:W-:Y:S04]  /*0a00*/  STG.E desc[UR4][R2.64+0x9c], R27 ;  /* 0x00009c1b02007986 */ /* 0x000fe8000c101904 */
[----:B------:R-:W0:Y:S04]  /*0a10*/  LDS.128 R4, [R0+0xa0] ;  /* 0x0000a00000047984 */ /* 0x000e280000000c00 */
[----:B------:R-:W1:Y:S04]  /*0a20*/  LDS.128 R16, [R0+0xb0] ;  /* 0x0000b00000107984 */ /* 0x000e680000000c00 */
[----:B------:R-:W2:Y:S04]  /*0a30*/  LDS.128 R20, [R0+0xc0] ;  /* 0x0000c00000147984 */ /* 0x000ea80000000c00 */
[----:B------:R-:W3:Y:S04]  /*0a40*/  LDS.128 R12, [R0+0xd0] ;  /* 0x0000d000000c7984 */ /* 0x000ee80000000c00 */
[----:B------:R-:W4:Y:S04]  /*0a50*/  LDS.128 R8, [R0+0xe0] ;  /* 0x0000e00000087984 */ /* 0x000f280000000c00 */
[----:B------:R-:W5:Y:S04]  /*0a60*/  LDS.128 R24, [R0+0xf0] ;  /* 0x0000f00000187984 */ /* 0x000f680000000c00 */
        /* <DEDUP_REMOVED lines=20> */
[----:B-----5:R-:W-:Y:S04]  /*0bb0*/  STG.E desc[UR4][R2.64+0xf0], R24 ;  /* 0x0000f01802007986 */ /* 0x020fe8000c101904 */
[----:B------:R-:W-:Y:S04]  /*0bc0*/  STG.E desc[UR4][R2.64+0xf4], R25 ;  /* 0x0000f41902007986 */ /* 0x000fe8000c101904 */
[----:B------:R-:W-:Y:S04]  /*0bd0*/  STG.E desc[UR4][R2.64+0xf8], R26 ;  /* 0x0000f81a02007986 */ /* 0x000fe8000c101904 */
[----:B------:R-:W-:Y:S01]  /*0be0*/  STG.E desc[UR4][R2.64+0xfc], R27 ;  /* 0x0000fc1b02007986 */ /* 0x000fe2000c101904 */
[----:B------:R-:W-:Y:S05]  /*0bf0*/  EXIT ;  /* 0x000000000000794d */ /* 0x000fea0003800000 */
.L_x_11:
        /* <DEDUP_REMOVED lines=16> */
.L_x_13:


//--------------------- .nv.shared.reserved.0     --------------------------
	.section	.nv.shared.reserved.0,"aw",@nobits
	.weak		__nv_reservedSMEM_offset_0_alias
	.size		__nv_reservedSMEM_offset_0_alias, 0, 64
	.other		__nv_reservedSMEM_offset_0_alias,@"STO_CUDA_RESERVED_SHARED STV_DEFAULT"
__nv_reservedSMEM_offset_0_alias:
	.zero		0
	.zero		64


//--------------------- .nv.shared._Z8hist_genPiS_ii --------------------------
	.section	.nv.shared._Z8hist_genPiS_ii,"aw",@nobits
	.sectionflags	@""
	.align	4
.nv.shared._Z8hist_genPiS_ii:
	.zero		17408


//--------------------- .nv.constant0._Z10merge_histPiS_ii --------------------------
	.section	.nv.constant0._Z10merge_histPiS_ii,"a",@progbits
	.sectionflags	@""
	.align	4
.nv.constant0._Z10merge_histPiS_ii:
	.zero		920


//--------------------- .nv.constant0._Z8hist_genPiS_ii --------------------------
	.section	.nv.constant0._Z8hist_genPiS_ii,"a",@progbits
	.sectionflags	@""
	.align	4
.nv.constant0._Z8hist_genPiS_ii:
	.zero		920


//--------------------- SYMBOLS --------------------------

	.type		.nv.reservedSmem.offset0,@object
	.size		.nv.reservedSmem.offset0,0x4
	.type		.nv.reservedSmem.cap,@object
	.size		.nv.reservedSmem.cap,0x4
